	.headerflags	@"EF_CUDA_TEXMODE_UNIFIED EF_CUDA_64BIT_ADDRESS EF_CUDA_ACCELERATORS EF_CUDA_SM90 EF_CUDA_VIRTUAL_SM(EF_CUDA_SM90)"
	.elftype	@"ET_EXEC"


//--------------------- .nv.info                  --------------------------
	.section	.nv.info,"",@"SHT_CUDA_INFO"
	.align	4


	//----- nvinfo : EIATTR_REGCOUNT
	.align		4
        /*0000*/ 	.byte	0x04, 0x2f
        /*0002*/ 	.short	(.L_3 - .L_2)
	.align		4
.L_2:
        /*0004*/ 	.word	index@(triton_poi_fused__native_batch_norm_legit_no_training_add_22)
        /*0008*/ 	.word	0x00000016


	//----- nvinfo : EIATTR_MIN_STACK_SIZE
	.align		4
.L_3:
        /*000c*/ 	.byte	0x04, 0x12
        /*000e*/ 	.short	(.L_5 - .L_4)
	.align		4
.L_4:
        /*0010*/ 	.word	index@(triton_poi_fused__native_batch_norm_legit_no_training_add_22)
        /*0014*/ 	.word	0x00000000


	//----- nvinfo : EIATTR_FRAME_SIZE
	.align		4
.L_5:
        /*0018*/ 	.byte	0x04, 0x11
        /*001a*/ 	.short	(.L_7 - .L_6)
	.align		4
.L_6:
        /*001c*/ 	.word	index@(triton_poi_fused__native_batch_norm_legit_no_training_add_22)
        /*0020*/ 	.word	0x00000000


	//----- nvinfo : EIATTR_MIN_STACK_SIZE
	.align		4
.L_7:
        /*0024*/ 	.byte	0x04, 0x12
        /*0026*/ 	.short	(.L_9 - .L_8)
	.align		4
.L_8:
        /*0028*/ 	.word	index@(triton_poi_fused__native_batch_norm_legit_no_training_add_22)
        /*002c*/ 	.word	0x00000000
.L_9:


//--------------------- .nv.info.triton_poi_fused__native_batch_norm_legit_no_training_add_22 --------------------------
	.section	.nv.info.triton_poi_fused__native_batch_norm_legit_no_training_add_22,"",@"SHT_CUDA_INFO"
	.sectionflags	@""
	.align	4


	//----- nvinfo : EIATTR_CUDA_API_VERSION
	.align		4
        /*0000*/ 	.byte	0x04, 0x37
        /*0002*/ 	.short	(.L_11 - .L_10)
.L_10:
        /*0004*/ 	.word	0x0000007c


	//----- nvinfo : EIATTR_KPARAM_INFO
	.align		4
.L_11:
        /*0008*/ 	.byte	0x04, 0x17
        /*000a*/ 	.short	(.L_13 - .L_12)
.L_12:
        /*000c*/ 	.word	0x00000000
        /*0010*/ 	.short	0x0007
        /*0012*/ 	.short	0x0038
        /*0014*/ 	.byte	0x00, 0xf0, 0x11, 0x00


	//----- nvinfo : EIATTR_KPARAM_INFO
	.align		4
.L_13:
        /*0018*/ 	.byte	0x04, 0x17
        /*001a*/ 	.short	(.L_15 - .L_14)
.L_14:
        /*001c*/ 	.word	0x00000000
        /*0020*/ 	.short	0x0006
        /*0022*/ 	.short	0x0030
        /*0024*/ 	.byte	0x00, 0xf4, 0x21, 0x00


	//----- nvinfo : EIATTR_KPARAM_INFO
	.align		4
.L_15:
        /*0028*/ 	.byte	0x04, 0x17
        /*002a*/ 	.short	(.L_17 - .L_16)
.L_16:
        /*002c*/ 	.word	0x00000000
        /*0030*/ 	.short	0x0005
        /*0032*/ 	.short	0x0028
        /*0034*/ 	.byte	0x00, 0xf4, 0x21, 0x00


	//----- nvinfo : EIATTR_KPARAM_INFO
	.align		4
.L_17:
        /*0038*/ 	.byte	0x04, 0x17
        /*003a*/ 	.short	(.L_19 - .L_18)
.L_18:
        /*003c*/ 	.word	0x00000000
        /*0040*/ 	.short	0x0004
        /*0042*/ 	.short	0x0020
        /*0044*/ 	.byte	0x00, 0xf4, 0x21, 0x00


	//----- nvinfo : EIATTR_KPARAM_INFO
	.align		4
.L_19:
        /*0048*/ 	.byte	0x04, 0x17
        /*004a*/ 	.short	(.L_21 - .L_20)
.L_20:
        /*004c*/ 	.word	0x00000000
        /*0050*/ 	.short	0x0003
        /*0052*/ 	.short	0x0018
        /*0054*/ 	.byte	0x00, 0xf4, 0x21, 0x00


	//----- nvinfo : EIATTR_KPARAM_INFO
	.align		4
.L_21:
        /*0058*/ 	.byte	0x04, 0x17
        /*005a*/ 	.short	(.L_23 - .L_22)
.L_22:
        /*005c*/ 	.word	0x00000000
        /*0060*/ 	.short	0x0002
        /*0062*/ 	.short	0x0010
        /*0064*/ 	.byte	0x00, 0xf4, 0x21, 0x00


	//----- nvinfo : EIATTR_KPARAM_INFO
	.align		4
.L_23:
        /*0068*/ 	.byte	0x04, 0x17
        /*006a*/ 	.short	(.L_25 - .L_24)
.L_24:
        /*006c*/ 	.word	0x00000000
        /*0070*/ 	.short	0x0001
        /*0072*/ 	.short	0x0008
        /*0074*/ 	.byte	0x00, 0xf4, 0x21, 0x00


	//----- nvinfo : EIATTR_KPARAM_INFO
	.align		4
.L_25:
        /*0078*/ 	.byte	0x04, 0x17
        /*007a*/ 	.short	(.L_27 - .L_26)
.L_26:
        /*007c*/ 	.word	0x00000000
        /*0080*/ 	.short	0x0000
        /*0082*/ 	.short	0x0000
        /*0084*/ 	.byte	0x00, 0xf4, 0x21, 0x00


	//----- nvinfo : EIATTR_SPARSE_MMA_MASK
	.align		4
.L_27:
        /*0088*/ 	.byte	0x03, 0x50
        /*008a*/ 	.short	0x0000


	//----- nvinfo : EIATTR_MAXREG_COUNT
	.align		4
        /*008c*/ 	.byte	0x03, 0x1b
        /*008e*/ 	.short	0x00ff


	//----- nvinfo : EIATTR_EXIT_INSTR_OFFSETS
	.align		4
        /*0090*/ 	.byte	0x04, 0x1c
        /*0092*/ 	.short	(.L_29 - .L_28)


	//   ....[0]....
.L_28:
        /*0094*/ 	.word	0x00000320


	//   ....[1]....
        /*0098*/ 	.word	0x00000340


	//----- nvinfo : EIATTR_REQNTID
	.align		4
.L_29:
        /*009c*/ 	.byte	0x04, 0x10
        /*009e*/ 	.short	(.L_31 - .L_30)
.L_30:
        /*00a0*/ 	.word	0x00000080
        /*00a4*/ 	.word	0x00000001
        /*00a8*/ 	.word	0x00000001


	//----- nvinfo : EIATTR_CBANK_PARAM_SIZE
	.align		4
.L_31:
        /*00ac*/ 	.byte	0x03, 0x19
        /*00ae*/ 	.short	0x003c


	//----- nvinfo : EIATTR_PARAM_CBANK
	.align		4
        /*00b0*/ 	.byte	0x04, 0x0a
        /*00b2*/ 	.short	(.L_33 - .L_32)
	.align		4
.L_32:
        /*00b4*/ 	.word	index@(.nv.constant0.triton_poi_fused__native_batch_norm_legit_no_training_add_22)
        /*00b8*/ 	.short	0x0210
        /*00ba*/ 	.short	0x003c


	//----- nvinfo : EIATTR_SW_WAR
	.align		4
.L_33:
        /*00bc*/ 	.byte	0x04, 0x36
        /*00be*/ 	.short	(.L_35 - .L_34)
.L_34:
        /*00c0*/ 	.word	0x00000008
.L_35:


//--------------------- .nv.callgraph             --------------------------
	.section	.nv.callgraph,"",@"SHT_CUDA_CALLGRAPH"
	.align	4
	.sectionentsize	8
	.align		4
        /*0000*/ 	.word	0x00000000
	.align		4
        /*0004*/ 	.word	0xffffffff
	.align		4
        /*0008*/ 	.word	0x00000000
	.align		4
        /*000c*/ 	.word	0xfffffffe
	.align		4
        /*0010*/ 	.word	0x00000000
	.align		4
        /*0014*/ 	.word	0xfffffffd
	.align		4
        /*0018*/ 	.word	0x00000000
	.align		4
        /*001c*/ 	.word	0xfffffffc


//--------------------- .nv.constant4             --------------------------
	.section	.nv.constant4,"a",@progbits
	.align	8
	.align		8
.nv.constant4:
        /*0000*/ 	.dword	_$_str
	.align		8
        /*0008*/ 	.dword	_$_str_$_2


//--------------------- .text.triton_poi_fused__native_batch_norm_legit_no_training_add_22 --------------------------
	.section	.text.triton_poi_fused__native_batch_norm_legit_no_training_add_22,"ax",@progbits
	.align	128
        .global         triton_poi_fused__native_batch_norm_legit_no_training_add_22
        .type           triton_poi_fused__native_batch_norm_legit_no_training_add_22,@function
        .size           triton_poi_fused__native_batch_norm_legit_no_training_add_22,(.L_x_1 - triton_poi_fused__native_batch_norm_legit_no_training_add_22)
        .other          triton_poi_fused__native_batch_norm_legit_no_training_add_22,@"STO_CUDA_ENTRY STV_DEFAULT"
triton_poi_fused__native_batch_norm_legit_no_training_add_22:
.text.triton_poi_fused__native_batch_norm_legit_no_training_add_22:
[----:B------:R-:W0:Y:S01]  /*0000*/  LDC R1, c[0x0][0x28] ;  /* 0x00000a00ff017b82 */ /* 0x000e220000000800 */
[----:B------:R-:W1:Y:S07]  /*0010*/  S2R R0, SR_TID.X ;  /* 0x0000000000007919 */ /* 0x000e6e0000002100 */
[----:B------:R-:W2:Y:S01]  /*0020*/  LDC.64 R12, c[0x0][0x228] ;  /* 0x00008a00ff0c7b82 */ /* 0x000ea20000000a00 */
[----:B------:R-:W-:Y:S01]  /*0030*/  ULDC.64 UR4, c[0x0][0x208] ;  /* 0x0000820000047ab9 */ /* 0x000fe20000000a00 */
[----:B------:R-:W3:Y:S06]  /*0040*/  S2R R3, SR_CTAID.X ;  /* 0x0000000000037919 */ /* 0x000eec0000002500 */
[----:B------:R-:W4:Y:S08]  /*0050*/  LDC.64 R8, c[0x0][0x218] ;  /* 0x00008600ff087b82 */ /* 0x000f300000000a00 */
[----:B------:R-:W5:Y:S08]  /*0060*/  LDC.64 R10, c[0x0][0x220] ;  /* 0x00008800ff0a7b82 */ /* 0x000f700000000a00 */
[----:B------:R-:W5:Y:S01]  /*0070*/  LDC.64 R14, c[0x0][0x230] ;  /* 0x00008c00ff0e7b82 */ /* 0x000f620000000a00 */
[----:B-1----:R-:W-:-:S07]  /*0080*/  LOP3.LUT R0, R0, 0x7f, RZ, 0xc0, !PT ;  /* 0x0000007f00007812 */ /* 0x002fce00078ec0ff */
[----:B------:R-:W1:Y:S01]  /*0090*/  LDC.64 R16, c[0x0][0x238] ;  /* 0x00008e00ff107b82 */ /* 0x000e620000000a00 */
[----:B---3--:R-:W-:-:S04]  /*00a0*/  LEA R0, R3, R0, 0x7 ;  /* 0x0000000003007211 */ /* 0x008fc800078e38ff */
[C---:B------:R-:W-:Y:S01]  /*00b0*/  ISETP.GE.AND P2, PT, R0.reuse, 0x1800, PT ;  /* 0x000018000000780c */ /* 0x040fe20003f46270 */
[----:B------:R-:W-:Y:S02]  /*00c0*/  IMAD.HI R2, R0, 0x2aaaaaab, RZ ;  /* 0x2aaaaaab00027827 */ /* 0x000fe400078e02ff */
[----:B------:R-:W3:Y:S03]  /*00d0*/  LDC.64 R4, c[0x0][0x210] ;  /* 0x00008400ff047b82 */ /* 0x000ee60000000a00 */
[----:B------:R-:W-:-:S04]  /*00e0*/  SHF.R.U32.HI R3, RZ, 0x1f, R2 ;  /* 0x0000001fff037819 */ /* 0x000fc80000011602 */
[----:B------:R-:W-:-:S05]  /*00f0*/  LEA.HI R3, R2, R3, RZ, 0x1c ;  /* 0x0000000302037211 */ /* 0x000fca00078fe0ff */
[----:B------:R-:W-:Y:S01]  /*0100*/  IMAD R19, R3, -0x60, R0 ;  /* 0xffffffa003137824 */ /* 0x000fe200078e0200 */
[----:B------:R-:W-:-:S03]  /*0110*/  CS2R R2, SRZ ;  /* 0x0000000000027805 */ /* 0x000fc6000001ff00 */
[----:B--2---:R-:W-:-:S05]  /*0120*/  IMAD.WIDE R12, R19, 0x4, R12 ;  /* 0x00000004130c7825 */ /* 0x004fca00078e020c */
[----:B------:R2:W3:Y:S01]  /*0130*/  @!P2 LDG.E.EL R2, desc[UR4][R12.64] ;  /* 0x000000040c02a981 */ /* 0x0004e2000c2e1900 */
[----:B------:R-:W-:Y:S01]  /*0140*/  CS2R R6, SRZ ;  /* 0x0000000000067805 */ /* 0x000fe2000001ff00 */
[----:B----4-:R-:W-:Y:S01]  /*0150*/  IMAD.WIDE R8, R0, 0x4, R8 ;  /* 0x0000000400087825 */ /* 0x010fe200078e0208 */
[----:B------:R-:W-:-:S03]  /*0160*/  HFMA2.MMA R18, -RZ, RZ, 0, 0 ;  /* 0x00000000ff127435 */ /* 0x000fc600000001ff */
[C---:B-----5:R-:W-:Y:S01]  /*0170*/  IMAD.WIDE R10, R19.reuse, 0x4, R10 ;  /* 0x00000004130a7825 */ /* 0x060fe200078e020a */
[----:B------:R4:W5:Y:S04]  /*0180*/  @!P2 LDG.E R6, desc[UR4][R8.64] ;  /* 0x000000040806a981 */ /* 0x000968000c1e1900 */
[----:B------:R3:W5:Y:S01]  /*0190*/  @!P2 LDG.E.EL R3, desc[UR4][R10.64] ;  /* 0x000000040a03a981 */ /* 0x000762000c2e1900 */
[----:B0-2---:R-:W-:-:S04]  /*01a0*/  IMAD.WIDE R12, R19, 0x4, R14 ;  /* 0x00000004130c7825 */ /* 0x005fc800078e020e */
[----:B-1----:R-:W-:Y:S01]  /*01b0*/  IMAD.WIDE R14, R19, 0x4, R16 ;  /* 0x00000004130e7825 */ /* 0x002fe200078e0210 */
[----:B------:R-:W-:Y:S01]  /*01c0*/  MOV R16, RZ ;  /* 0x000000ff00107202 */ /* 0x000fe20000000f00 */
[----:B------:R-:W2:Y:S01]  /*01d0*/  @!P2 LDG.E.EL R7, desc[UR4][R12.64] ;  /* 0x000000040c07a981 */ /* 0x000ea2000c2e1900 */
[----:B----4-:R-:W0:Y:S01]  /*01e0*/  LDC.64 R8, c[0x0][0x240] ;  /* 0x00009000ff087b82 */ /* 0x010e220000000a00 */
[----:B---3--:R-:W-:Y:S02]  /*01f0*/  IMAD.WIDE R4, R0, 0x4, R4 ;  /* 0x0000000400047825 */ /* 0x008fe400078e0204 */
[----:B------:R-:W2:Y:S04]  /*0200*/  @!P2 LDG.E.EL R18, desc[UR4][R14.64] ;  /* 0x000000040e12a981 */ /* 0x000ea8000c2e1900 */
[----:B------:R-:W3:Y:S01]  /*0210*/  @!P2 LDG.E R16, desc[UR4][R4.64] ;  /* 0x000000040410a981 */ /* 0x000ee2000c1e1900 */
[----:B------:R-:W-:Y:S01]  /*0220*/  HFMA2.MMA R11, -RZ, RZ, 1.625, 0 ;  /* 0x3e800000ff0b7435 */ /* 0x000fe200000001ff */
[----:B------:R-:W-:-:S04]  /*0230*/  FADD R2, R2, 9.9999997473787516356e-06 ;  /* 0x3727c5ac02027421 */ /* 0x000fc80000000000 */
[----:B------:R-:W1:Y:S01]  /*0240*/  MUFU.SQRT R10, R2 ;  /* 0x00000002000a7308 */ /* 0x000e620000002000 */
[----:B-----5:R-:W-:Y:S01]  /*0250*/  FADD R3, -R3, R6 ;  /* 0x0000000603037221 */ /* 0x020fe20000000100 */
[C---:B-1----:R-:W-:Y:S02]  /*0260*/  FSETP.GT.AND P0, PT, R10.reuse, 8.50705917302346158658e+37, PT ;  /* 0x7e8000000a00780b */ /* 0x042fe40003f04000 */
[----:B------:R-:W-:Y:S02]  /*0270*/  FSETP.GEU.AND P1, PT, R10, 1.175494350822287508e-38, PT ;  /* 0x008000000a00780b */ /* 0x000fe40003f2e000 */
[----:B------:R-:W-:-:S09]  /*0280*/  FSEL R11, R11, 1, P0 ;  /* 0x3f8000000b0b7808 */ /* 0x000fd20000000000 */
[----:B------:R-:W-:Y:S02]  /*0290*/  @P0 FMUL R10, R10, 0.25 ;  /* 0x3e8000000a0a0820 */ /* 0x000fe40000400000 */
[----:B------:R-:W-:Y:S02]  /*02a0*/  @!P1 FMUL R11, R11, 16777216 ;  /* 0x4b8000000b0b9820 */ /* 0x000fe40000400000 */
[----:B------:R-:W-:-:S06]  /*02b0*/  @!P1 FMUL R10, R10, 16777216 ;  /* 0x4b8000000a0a9820 */ /* 0x000fcc0000400000 */
[----:B------:R-:W1:Y:S02]  /*02c0*/  MUFU.RCP R10, R10 ;  /* 0x0000000a000a7308 */ /* 0x000e640000001000 */
[----:B-1----:R-:W-:-:S04]  /*02d0*/  FMUL R2, R10, R11 ;  /* 0x0000000b0a027220 */ /* 0x002fc80000400000 */
[----:B------:R-:W-:-:S04]  /*02e0*/  FMUL R3, R3, R2 ;  /* 0x0000000203037220 */ /* 0x000fc80000400000 */
[----:B--2---:R-:W-:Y:S01]  /*02f0*/  FFMA R7, R3, R7, R18 ;  /* 0x0000000703077223 */ /* 0x004fe20000000012 */
[----:B0-----:R-:W-:-:S04]  /*0300*/  IMAD.WIDE R2, R0, 0x4, R8 ;  /* 0x0000000400027825 */ /* 0x001fc800078e0208 */
[----:B---3--:R-:W-:Y:S01]  /*0310*/  FADD R7, R7, R16 ;  /* 0x0000001007077221 */ /* 0x008fe20000000000 */
[----:B------:R-:W-:Y:S06]  /*0320*/  @P2 EXIT ;  /* 0x000000000000294d */ /* 0x000fec0003800000 */
[----:B------:R-:W-:Y:S01]  /*0330*/  STG.E desc[UR4][R2.64], R7 ;  /* 0x0000000702007986 */ /* 0x000fe2000c101904 */
[----:B------:R-:W-:Y:S05]  /*0340*/  EXIT ;  /* 0x000000000000794d */ /* 0x000fea0003800000 */
.L_x_0:
[----:B------:R-:W-:-:S00]  /*0350*/  BRA `(.L_x_0) ;  /* 0xfffffffc00fc7947 */ /* 0x000fc0000383ffff */
[----:B------:R-:W-:-:S00]  /*0360*/  NOP ;  /* 0x0000000000007918 */ /* 0x000fc00000000000 */
        /* <DEDUP_REMOVED lines=9> */
.L_x_1:


//--------------------- .nv.global.init           --------------------------
	.section	.nv.global.init,"aw",@progbits
.nv.global.init:
	.type		_$_str,@object
	.size		_$_str,(_$_str_$_2 - _$_str)
_$_str:
        /*0000*/ 	.byte	0x5f, 0x5f, 0x43, 0x55, 0x44, 0x41, 0x5f, 0x46, 0x54, 0x5a, 0x00
	.type		_$_str_$_2,@object
	.size		_$_str_$_2,(.L_1 - _$_str_$_2)
_$_str_$_2:
        /*000b*/ 	.byte	0x5f, 0x5f, 0x43, 0x55, 0x44, 0x41, 0x5f, 0x50, 0x52, 0x45, 0x43, 0x5f, 0x53, 0x51, 0x52, 0x54
        /*001b*/ 	.byte	0x00
.L_1:


//--------------------- .nv.constant0.triton_poi_fused__native_batch_norm_legit_no_training_add_22 --------------------------
	.section	.nv.constant0.triton_poi_fused__native_batch_norm_legit_no_training_add_22,"a",@progbits
	.sectionflags	@""
	.align	4
.nv.constant0.triton_poi_fused__native_batch_norm_legit_no_training_add_22:
	.zero		588
